	.headerflags	@"EF_CUDA_TEXMODE_UNIFIED EF_CUDA_64BIT_ADDRESS EF_CUDA_ACCELERATORS EF_CUDA_SM90 EF_CUDA_VIRTUAL_SM(EF_CUDA_SM90)"
	.elftype	@"ET_EXEC"


//--------------------- .nv.info                  --------------------------
	.section	.nv.info,"",@"SHT_CUDA_INFO"
	.align	4


	//----- nvinfo : EIATTR_REGCOUNT
	.align		4
        /*0000*/ 	.byte	0x04, 0x2f
        /*0002*/ 	.short	(.L_1 - .L_0)
	.align		4
.L_0:
        /*0004*/ 	.word	index@(triton_poi_fused_convolution_18)
        /*0008*/ 	.word	0x00000012


	//----- nvinfo : EIATTR_MIN_STACK_SIZE
	.align		4
.L_1:
        /*000c*/ 	.byte	0x04, 0x12
        /*000e*/ 	.short	(.L_3 - .L_2)
	.align		4
.L_2:
        /*0010*/ 	.word	index@(triton_poi_fused_convolution_18)
        /*0014*/ 	.word	0x00000000


	//----- nvinfo : EIATTR_FRAME_SIZE
	.align		4
.L_3:
        /*0018*/ 	.byte	0x04, 0x11
        /*001a*/ 	.short	(.L_5 - .L_4)
	.align		4
.L_4:
        /*001c*/ 	.word	index@(triton_poi_fused_convolution_18)
        /*0020*/ 	.word	0x00000000


	//----- nvinfo : EIATTR_MIN_STACK_SIZE
	.align		4
.L_5:
        /*0024*/ 	.byte	0x04, 0x12
        /*0026*/ 	.short	(.L_7 - .L_6)
	.align		4
.L_6:
        /*0028*/ 	.word	index@(triton_poi_fused_convolution_18)
        /*002c*/ 	.word	0x00000000
.L_7:


//--------------------- .nv.info.triton_poi_fused_convolution_18 --------------------------
	.section	.nv.info.triton_poi_fused_convolution_18,"",@"SHT_CUDA_INFO"
	.sectionflags	@""
	.align	4


	//----- nvinfo : EIATTR_CUDA_API_VERSION
	.align		4
        /*0000*/ 	.byte	0x04, 0x37
        /*0002*/ 	.short	(.L_9 - .L_8)
.L_8:
        /*0004*/ 	.word	0x0000007c


	//----- nvinfo : EIATTR_KPARAM_INFO
	.align		4
.L_9:
        /*0008*/ 	.byte	0x04, 0x17
        /*000a*/ 	.short	(.L_11 - .L_10)
.L_10:
        /*000c*/ 	.word	0x00000000
        /*0010*/ 	.short	0x0002
        /*0012*/ 	.short	0x0010
        /*0014*/ 	.byte	0x00, 0xf0, 0x11, 0x00


	//----- nvinfo : EIATTR_KPARAM_INFO
	.align		4
.L_11:
        /*0018*/ 	.byte	0x04, 0x17
        /*001a*/ 	.short	(.L_13 - .L_12)
.L_12:
        /*001c*/ 	.word	0x00000000
        /*0020*/ 	.short	0x0001
        /*0022*/ 	.short	0x0008
        /*0024*/ 	.byte	0x00, 0xf4, 0x21, 0x00


	//----- nvinfo : EIATTR_KPARAM_INFO
	.align		4
.L_13:
        /*0028*/ 	.byte	0x04, 0x17
        /*002a*/ 	.short	(.L_15 - .L_14)
.L_14:
        /*002c*/ 	.word	0x00000000
        /*0030*/ 	.short	0x0000
        /*0032*/ 	.short	0x0000
        /*0034*/ 	.byte	0x00, 0xf4, 0x21, 0x00


	//----- nvinfo : EIATTR_SPARSE_MMA_MASK
	.align		4
.L_15:
        /*0038*/ 	.byte	0x03, 0x50
        /*003a*/ 	.short	0x0000


	//----- nvinfo : EIATTR_MAXREG_COUNT
	.align		4
        /*003c*/ 	.byte	0x03, 0x1b
        /*003e*/ 	.short	0x00ff


	//----- nvinfo : EIATTR_EXIT_INSTR_OFFSETS
	.align		4
        /*0040*/ 	.byte	0x04, 0x1c
        /*0042*/ 	.short	(.L_17 - .L_16)


	//   ....[0]....
.L_16:
        /*0044*/ 	.word	0x00000260


	//----- nvinfo : EIATTR_REQNTID
	.align		4
.L_17:
        /*0048*/ 	.byte	0x04, 0x10
        /*004a*/ 	.short	(.L_19 - .L_18)
.L_18:
        /*004c*/ 	.word	0x00000080
        /*0050*/ 	.word	0x00000001
        /*0054*/ 	.word	0x00000001


	//----- nvinfo : EIATTR_CBANK_PARAM_SIZE
	.align		4
.L_19:
        /*0058*/ 	.byte	0x03, 0x19
        /*005a*/ 	.short	0x0014


	//----- nvinfo : EIATTR_PARAM_CBANK
	.align		4
        /*005c*/ 	.byte	0x04, 0x0a
        /*005e*/ 	.short	(.L_21 - .L_20)
	.align		4
.L_20:
        /*0060*/ 	.word	index@(.nv.constant0.triton_poi_fused_convolution_18)
        /*0064*/ 	.short	0x0210
        /*0066*/ 	.short	0x0014


	//----- nvinfo : EIATTR_SW_WAR
	.align		4
.L_21:
        /*0068*/ 	.byte	0x04, 0x36
        /*006a*/ 	.short	(.L_23 - .L_22)
.L_22:
        /*006c*/ 	.word	0x00000008
.L_23:


//--------------------- .nv.callgraph             --------------------------
	.section	.nv.callgraph,"",@"SHT_CUDA_CALLGRAPH"
	.align	4
	.sectionentsize	8
	.align		4
        /*0000*/ 	.word	0x00000000
	.align		4
        /*0004*/ 	.word	0xffffffff
	.align		4
        /*0008*/ 	.word	0x00000000
	.align		4
        /*000c*/ 	.word	0xfffffffe
	.align		4
        /*0010*/ 	.word	0x00000000
	.align		4
        /*0014*/ 	.word	0xfffffffd
	.align		4
        /*0018*/ 	.word	0x00000000
	.align		4
        /*001c*/ 	.word	0xfffffffc


//--------------------- .text.triton_poi_fused_convolution_18 --------------------------
	.section	.text.triton_poi_fused_convolution_18,"ax",@progbits
	.align	128
        .global         triton_poi_fused_convolution_18
        .type           triton_poi_fused_convolution_18,@function
        .size           triton_poi_fused_convolution_18,(.L_x_1 - triton_poi_fused_convolution_18)
        .other          triton_poi_fused_convolution_18,@"STO_CUDA_ENTRY STV_DEFAULT"
triton_poi_fused_convolution_18:
.text.triton_poi_fused_convolution_18:
[----:B------:R-:W-:Y:S01]  /*0000*/  LDC R1, c[0x0][0x28] ;  /* 0x00000a00ff017b82 */ /* 0x000fe20000000800 */
[----:B------:R-:W1:Y:S07]  /*0010*/  S2R R0, SR_TID.X ;  /* 0x0000000000007919 */ /* 0x000e6e0000002100 */
[----:B------:R-:W2:Y:S01]  /*0020*/  LDC.64 R2, c[0x0][0x218] ;  /* 0x00008600ff027b82 */ /* 0x000ea20000000a00 */
[----:B------:R-:W-:Y:S01]  /*0030*/  ULDC.64 UR4, c[0x0][0x208] ;  /* 0x0000820000047ab9 */ /* 0x000fe20000000a00 */
[----:B------:R-:W3:Y:S06]  /*0040*/  S2R R5, SR_CTAID.X ;  /* 0x0000000000057919 */ /* 0x000eec0000002500 */
[----:B------:R-:W4:Y:S01]  /*0050*/  LDC.64 R8, c[0x0][0x210] ;  /* 0x00008400ff087b82 */ /* 0x000f220000000a00 */
[----:B-1----:R-:W-:-:S02]  /*0060*/  SHF.L.U32 R0, R0, 0x2, RZ ;  /* 0x0000000200007819 */ /* 0x002fc400000006ff */
[----:B---3--:R-:W-:Y:S02]  /*0070*/  SHF.R.S32.HI R4, RZ, 0x15, R5 ;  /* 0x00000015ff047819 */ /* 0x008fe40000011405 */
[----:B------:R-:W-:Y:S02]  /*0080*/  LOP3.LUT R0, R0, 0x1fc, RZ, 0xc0, !PT ;  /* 0x000001fc00007812 */ /* 0x000fe400078ec0ff */
[----:B------:R-:W-:Y:S02]  /*0090*/  SGXT R4, R4, 0x1 ;  /* 0x000000010404781a */ /* 0x000fe40000000200 */
[----:B------:R-:W-:-:S04]  /*00a0*/  LEA R5, R5, R0, 0xa ;  /* 0x0000000005057211 */ /* 0x000fc800078e50ff */
[----:B------:R-:W-:Y:S01]  /*00b0*/  LEA.HI R4, R4, R5, RZ, 0x8 ;  /* 0x0000000504047211 */ /* 0x000fe200078f40ff */
[----:B----4-:R-:W-:-:S04]  /*00c0*/  IMAD.WIDE R8, R5, 0x4, R8 ;  /* 0x0000000405087825 */ /* 0x010fc800078e0208 */
[----:B------:R-:W-:Y:S01]  /*00d0*/  VIADD R0, R4, 0x200 ;  /* 0x0000020004007836 */ /* 0x000fe20000000000 */
[----:B------:R-:W-:-:S04]  /*00e0*/  SHF.R.S32.HI R4, RZ, 0x8, R4 ;  /* 0x00000008ff047819 */ /* 0x000fc80000011404 */
[----:B------:R-:W-:Y:S02]  /*00f0*/  SHF.R.S32.HI R0, RZ, 0x8, R0 ;  /* 0x00000008ff007819 */ /* 0x000fe40000011400 */
[----:B------:R-:W-:Y:S02]  /*0100*/  LEA.HI R6, R4, R4, RZ, 0x8 ;  /* 0x0000000404067211 */ /* 0x000fe400078f40ff */
[----:B------:R-:W-:Y:S02]  /*0110*/  LEA.HI R10, R0, R0, RZ, 0x8 ;  /* 0x00000000000a7211 */ /* 0x000fe400078f40ff */
[----:B------:R-:W-:Y:S02]  /*0120*/  LOP3.LUT R7, R6, 0xffffff00, RZ, 0xc0, !PT ;  /* 0xffffff0006077812 */ /* 0x000fe400078ec0ff */
[----:B------:R-:W-:Y:S02]  /*0130*/  LOP3.LUT R11, R10, 0xffffff00, RZ, 0xc0, !PT ;  /* 0xffffff000a0b7812 */ /* 0x000fe400078ec0ff */
[----:B------:R-:W-:-:S03]  /*0140*/  IADD3 R7, R4, -R7, RZ ;  /* 0x8000000704077210 */ /* 0x000fc60007ffe0ff */
[----:B------:R-:W-:Y:S02]  /*0150*/  IMAD.IADD R13, R0, 0x1, -R11 ;  /* 0x00000001000d7824 */ /* 0x000fe400078e0a0b */
[--C-:B--2---:R-:W-:Y:S02]  /*0160*/  IMAD.WIDE R10, R7, 0x4, R2.reuse ;  /* 0x00000004070a7825 */ /* 0x104fe400078e0202 */
[----:B------:R-:W2:Y:S02]  /*0170*/  LDG.E.128 R4, desc[UR4][R8.64] ;  /* 0x0000000408047981 */ /* 0x000ea4000c1e1d00 */
[----:B------:R-:W-:Y:S02]  /*0180*/  IMAD.WIDE R2, R13, 0x4, R2 ;  /* 0x000000040d027825 */ /* 0x000fe400078e0202 */
[----:B------:R-:W2:Y:S04]  /*0190*/  LDG.E.EL R10, desc[UR4][R10.64] ;  /* 0x000000040a0a7981 */ /* 0x000ea8000c2e1900 */
[----:B------:R-:W3:Y:S04]  /*01a0*/  LDG.E.EL R2, desc[UR4][R2.64] ;  /* 0x0000000402027981 */ /* 0x000ee8000c2e1900 */
[----:B------:R-:W3:Y:S01]  /*01b0*/  LDG.E.128 R12, desc[UR4][R8.64+0x800] ;  /* 0x00080004080c7981 */ /* 0x000ee2000c1e1d00 */
[--C-:B--2---:R-:W-:Y:S01]  /*01c0*/  FADD R4, R4, R10.reuse ;  /* 0x0000000a04047221 */ /* 0x104fe20000000000 */
[--C-:B------:R-:W-:Y:S01]  /*01d0*/  FADD R5, R5, R10.reuse ;  /* 0x0000000a05057221 */ /* 0x100fe20000000000 */
[--C-:B------:R-:W-:Y:S01]  /*01e0*/  FADD R6, R6, R10.reuse ;  /* 0x0000000a06067221 */ /* 0x100fe20000000000 */
[----:B------:R-:W-:Y:S01]  /*01f0*/  FADD R7, R7, R10 ;  /* 0x0000000a07077221 */ /* 0x000fe20000000000 */
[--C-:B---3--:R-:W-:Y:S01]  /*0200*/  FADD R12, R12, R2.reuse ;  /* 0x000000020c0c7221 */ /* 0x108fe20000000000 */
[--C-:B------:R-:W-:Y:S01]  /*0210*/  FADD R13, R13, R2.reuse ;  /* 0x000000020d0d7221 */ /* 0x100fe20000000000 */
[--C-:B------:R-:W-:Y:S01]  /*0220*/  FADD R14, R14, R2.reuse ;  /* 0x000000020e0e7221 */ /* 0x100fe20000000000 */
[----:B------:R-:W-:Y:S01]  /*0230*/  FADD R15, R15, R2 ;  /* 0x000000020f0f7221 */ /* 0x000fe20000000000 */
[----:B------:R-:W-:Y:S04]  /*0240*/  STG.E.128 desc[UR4][R8.64], R4 ;  /* 0x0000000408007986 */ /* 0x000fe8000c101d04 */
[----:B------:R-:W-:Y:S01]  /*0250*/  STG.E.128 desc[UR4][R8.64+0x800], R12 ;  /* 0x0008000c08007986 */ /* 0x000fe2000c101d04 */
[----:B------:R-:W-:Y:S05]  /*0260*/  EXIT ;  /* 0x000000000000794d */ /* 0x000fea0003800000 */
.L_x_0:
[----:B------:R-:W-:-:S00]  /*0270*/  BRA `(.L_x_0) ;  /* 0xfffffffc00fc7947 */ /* 0x000fc0000383ffff */
[----:B------:R-:W-:-:S00]  /*0280*/  NOP ;  /* 0x0000000000007918 */ /* 0x000fc00000000000 */
[----:B------:R-:W-:-:S00]  /*0290*/  NOP ;  /* 0x0000000000007918 */ /* 0x000fc00000000000 */
[----:B------:R-:W-:-:S00]  /*02a0*/  NOP ;  /* 0x0000000000007918 */ /* 0x000fc00000000000 */
[----:B------:R-:W-:-:S00]  /*02b0*/  NOP ;  /* 0x0000000000007918 */ /* 0x000fc00000000000 */
[----:B------:R-:W-:-:S00]  /*02c0*/  NOP ;  /* 0x0000000000007918 */ /* 0x000fc00000000000 */
[----:B------:R-:W-:-:S00]  /*02d0*/  NOP ;  /* 0x0000000000007918 */ /* 0x000fc00000000000 */
[----:B------:R-:W-:-:S00]  /*02e0*/  NOP ;  /* 0x0000000000007918 */ /* 0x000fc00000000000 */
[----:B------:R-:W-:-:S00]  /*02f0*/  NOP ;  /* 0x0000000000007918 */ /* 0x000fc00000000000 */
.L_x_1:


//--------------------- .nv.constant0.triton_poi_fused_convolution_18 --------------------------
	.section	.nv.constant0.triton_poi_fused_convolution_18,"a",@progbits
	.sectionflags	@""
	.align	4
.nv.constant0.triton_poi_fused_convolution_18:
	.zero		548
